	.headerflags	@"EF_CUDA_TEXMODE_UNIFIED EF_CUDA_64BIT_ADDRESS EF_CUDA_ACCELERATORS EF_CUDA_SM90 EF_CUDA_VIRTUAL_SM(EF_CUDA_SM90)"
	.elftype	@"ET_EXEC"


//--------------------- .nv.info                  --------------------------
	.section	.nv.info,"",@"SHT_CUDA_INFO"
	.align	4


	//----- nvinfo : EIATTR_REGCOUNT
	.align		4
        /*0000*/ 	.byte	0x04, 0x2f
        /*0002*/ 	.short	(.L_1 - .L_0)
	.align		4
.L_0:
        /*0004*/ 	.word	index@(triton_per_fused_mean_61)
        /*0008*/ 	.word	0x00000016


	//----- nvinfo : EIATTR_MIN_STACK_SIZE
	.align		4
.L_1:
        /*000c*/ 	.byte	0x04, 0x12
        /*000e*/ 	.short	(.L_3 - .L_2)
	.align		4
.L_2:
        /*0010*/ 	.word	index@(triton_per_fused_mean_61)
        /*0014*/ 	.word	0x00000000


	//----- nvinfo : EIATTR_FRAME_SIZE
	.align		4
.L_3:
        /*0018*/ 	.byte	0x04, 0x11
        /*001a*/ 	.short	(.L_5 - .L_4)
	.align		4
.L_4:
        /*001c*/ 	.word	index@(triton_per_fused_mean_61)
        /*0020*/ 	.word	0x00000000


	//----- nvinfo : EIATTR_MIN_STACK_SIZE
	.align		4
.L_5:
        /*0024*/ 	.byte	0x04, 0x12
        /*0026*/ 	.short	(.L_7 - .L_6)
	.align		4
.L_6:
        /*0028*/ 	.word	index@(triton_per_fused_mean_61)
        /*002c*/ 	.word	0x00000000
.L_7:


//--------------------- .nv.info.triton_per_fused_mean_61 --------------------------
	.section	.nv.info.triton_per_fused_mean_61,"",@"SHT_CUDA_INFO"
	.sectionflags	@""
	.align	4


	//----- nvinfo : EIATTR_CUDA_API_VERSION
	.align		4
        /*0000*/ 	.byte	0x04, 0x37
        /*0002*/ 	.short	(.L_9 - .L_8)
.L_8:
        /*0004*/ 	.word	0x0000007c


	//----- nvinfo : EIATTR_KPARAM_INFO
	.align		4
.L_9:
        /*0008*/ 	.byte	0x04, 0x17
        /*000a*/ 	.short	(.L_11 - .L_10)
.L_10:
        /*000c*/ 	.word	0x00000000
        /*0010*/ 	.short	0x0003
        /*0012*/ 	.short	0x0014
        /*0014*/ 	.byte	0x00, 0xf0, 0x11, 0x00


	//----- nvinfo : EIATTR_KPARAM_INFO
	.align		4
.L_11:
        /*0018*/ 	.byte	0x04, 0x17
        /*001a*/ 	.short	(.L_13 - .L_12)
.L_12:
        /*001c*/ 	.word	0x00000000
        /*0020*/ 	.short	0x0002
        /*0022*/ 	.short	0x0010
        /*0024*/ 	.byte	0x00, 0xf0, 0x11, 0x00


	//----- nvinfo : EIATTR_KPARAM_INFO
	.align		4
.L_13:
        /*0028*/ 	.byte	0x04, 0x17
        /*002a*/ 	.short	(.L_15 - .L_14)
.L_14:
        /*002c*/ 	.word	0x00000000
        /*0030*/ 	.short	0x0001
        /*0032*/ 	.short	0x0008
        /*0034*/ 	.byte	0x00, 0xf4, 0x21, 0x00


	//----- nvinfo : EIATTR_KPARAM_INFO
	.align		4
.L_15:
        /*0038*/ 	.byte	0x04, 0x17
        /*003a*/ 	.short	(.L_17 - .L_16)
.L_16:
        /*003c*/ 	.word	0x00000000
        /*0040*/ 	.short	0x0000
        /*0042*/ 	.short	0x0000
        /*0044*/ 	.byte	0x00, 0xf4, 0x21, 0x00


	//----- nvinfo : EIATTR_SPARSE_MMA_MASK
	.align		4
.L_17:
        /*0048*/ 	.byte	0x03, 0x50
        /*004a*/ 	.short	0x0000


	//----- nvinfo : EIATTR_MAXREG_COUNT
	.align		4
        /*004c*/ 	.byte	0x03, 0x1b
        /*004e*/ 	.short	0x00ff


	//----- nvinfo : EIATTR_COOP_GROUP_MASK_REGIDS
	.align		4
        /*0050*/ 	.byte	0x04, 0x29
        /*0052*/ 	.short	(.L_19 - .L_18)


	//   ....[0]....
.L_18:
        /*0054*/ 	.word	0xffffffff


	//   ....[1]....
        /*0058*/ 	.word	0xffffffff


	//   ....[2]....
        /*005c*/ 	.word	0xffffffff


	//   ....[3]....
        /*0060*/ 	.word	0xffffffff


	//   ....[4]....
        /*0064*/ 	.word	0xffffffff


	//   ....[5]....
        /*0068*/ 	.word	0xffffffff


	//   ....[6]....
        /*006c*/ 	.word	0xffffffff


	//   ....[7]....
        /*0070*/ 	.word	0xffffffff


	//   ....[8]....
        /*0074*/ 	.word	0xffffffff


	//   ....[9]....
        /*0078*/ 	.word	0xffffffff


	//----- nvinfo : EIATTR_COOP_GROUP_INSTR_OFFSETS
	.align		4
.L_19:
        /*007c*/ 	.byte	0x04, 0x28
        /*007e*/ 	.short	(.L_21 - .L_20)


	//   ....[0]....
.L_20:
        /*0080*/ 	.word	0x00000200


	//   ....[1]....
        /*0084*/ 	.word	0x00000230


	//   ....[2]....
        /*0088*/ 	.word	0x00000240


	//   ....[3]....
        /*008c*/ 	.word	0x00000250


	//   ....[4]....
        /*0090*/ 	.word	0x00000280


	//   ....[5]....
        /*0094*/ 	.word	0x000002b0


	//   ....[6]....
        /*0098*/ 	.word	0x000002e0


	//   ....[7]....
        /*009c*/ 	.word	0x00000310


	//   ....[8]....
        /*00a0*/ 	.word	0x00000420


	//   ....[9]....
        /*00a4*/ 	.word	0x00000460


	//----- nvinfo : EIATTR_EXIT_INSTR_OFFSETS
	.align		4
.L_21:
        /*00a8*/ 	.byte	0x04, 0x1c
        /*00aa*/ 	.short	(.L_23 - .L_22)


	//   ....[0]....
.L_22:
        /*00ac*/ 	.word	0x00000580


	//   ....[1]....
        /*00b0*/ 	.word	0x000005b0


	//----- nvinfo : EIATTR_REQNTID
	.align		4
.L_23:
        /*00b4*/ 	.byte	0x04, 0x10
        /*00b6*/ 	.short	(.L_25 - .L_24)
.L_24:
        /*00b8*/ 	.word	0x00000080
        /*00bc*/ 	.word	0x00000001
        /*00c0*/ 	.word	0x00000001


	//----- nvinfo : EIATTR_CBANK_PARAM_SIZE
	.align		4
.L_25:
        /*00c4*/ 	.byte	0x03, 0x19
        /*00c6*/ 	.short	0x0018


	//----- nvinfo : EIATTR_PARAM_CBANK
	.align		4
        /*00c8*/ 	.byte	0x04, 0x0a
        /*00ca*/ 	.short	(.L_27 - .L_26)
	.align		4
.L_26:
        /*00cc*/ 	.word	index@(.nv.constant0.triton_per_fused_mean_61)
        /*00d0*/ 	.short	0x0210
        /*00d2*/ 	.short	0x0018


	//----- nvinfo : EIATTR_SW_WAR
	.align		4
.L_27:
        /*00d4*/ 	.byte	0x04, 0x36
        /*00d6*/ 	.short	(.L_29 - .L_28)
.L_28:
        /*00d8*/ 	.word	0x00000008
.L_29:


//--------------------- .nv.callgraph             --------------------------
	.section	.nv.callgraph,"",@"SHT_CUDA_CALLGRAPH"
	.align	4
	.sectionentsize	8
	.align		4
        /*0000*/ 	.word	0x00000000
	.align		4
        /*0004*/ 	.word	0xffffffff
	.align		4
        /*0008*/ 	.word	0x00000000
	.align		4
        /*000c*/ 	.word	0xfffffffe
	.align		4
        /*0010*/ 	.word	0x00000000
	.align		4
        /*0014*/ 	.word	0xfffffffd
	.align		4
        /*0018*/ 	.word	0x00000000
	.align		4
        /*001c*/ 	.word	0xfffffffc


//--------------------- .text.triton_per_fused_mean_61 --------------------------
	.section	.text.triton_per_fused_mean_61,"ax",@progbits
	.sectionflags	@"SHF_BARRIERS=1"
	.align	128
        .global         triton_per_fused_mean_61
        .type           triton_per_fused_mean_61,@function
        .size           triton_per_fused_mean_61,(.L_x_1 - triton_per_fused_mean_61)
        .other          triton_per_fused_mean_61,@"STO_CUDA_ENTRY STV_DEFAULT"
triton_per_fused_mean_61:
.text.triton_per_fused_mean_61:
[----:B------:R-:W0:Y:S02]  /*0000*/  LDC R1, c[0x0][0x28] ;  /* 0x00000a00ff017b82 */ /* 0x000e240000000800 */
[----:B------:R-:W1:Y:S01]  /*0010*/  S2R R0, SR_CTAID.X ;  /* 0x0000000000007919 */ /* 0x000e620000002500 */
[----:B------:R-:W2:Y:S01]  /*0020*/  LDC.64 R6, c[0x0][0x218] ;  /* 0x00008600ff067b82 */ /* 0x000ea20000000a00 */
[----:B------:R-:W-:Y:S01]  /*0030*/  ULDC.64 UR6, c[0x0][0x208] ;  /* 0x0000820000067ab9 */ /* 0x000fe20000000a00 */
[----:B------:R-:W3:Y:S01]  /*0040*/  S2R R3, SR_TID.X ;  /* 0x0000000000037919 */ /* 0x000ee20000002100 */
[----:B-1----:R-:W-:Y:S02]  /*0050*/  IMAD.SHL.U32 R0, R0, 0x20, RZ ;  /* 0x0000002000007824 */ /* 0x002fe400078e00ff */
[----:B---3--:R-:W-:Y:S01]  /*0060*/  IMAD.SHL.U32 R9, R3, 0x4, RZ ;  /* 0x0000000403097824 */ /* 0x008fe200078e00ff */
[----:B------:R-:W-:-:S04]  /*0070*/  SHF.R.U32.HI R10, RZ, 0x3, R3 ;  /* 0x00000003ff0a7819 */ /* 0x000fc80000011603 */
[----:B------:R-:W-:-:S04]  /*0080*/  LOP3.LUT R4, R0, 0x1c, R9, 0xf8, !PT ;  /* 0x0000001c00047812 */ /* 0x000fc800078ef809 */
[C---:B------:R-:W-:Y:S01]  /*0090*/  ISETP.GE.AND P0, PT, R4.reuse, 0x9f0, PT ;  /* 0x000009f00400780c */ /* 0x040fe20003f06270 */
[----:B------:R-:W-:-:S05]  /*00a0*/  IMAD.HI R5, R4, 0x19c2d14f, RZ ;  /* 0x19c2d14f04057827 */ /* 0x000fca00078e02ff */
[----:B------:R-:W-:-:S04]  /*00b0*/  SHF.R.U32.HI R8, RZ, 0x1f, R5 ;  /* 0x0000001fff087819 */ /* 0x000fc80000011605 */
[----:B------:R-:W-:Y:S02]  /*00c0*/  LEA.HI.SX32 R11, R5, R8, 0x1a ;  /* 0x00000008050b7211 */ /* 0x000fe400078fd2ff */
[----:B------:R-:W-:-:S03]  /*00d0*/  SGXT.U32 R5, R10, 0x4 ;  /* 0x000000040a05781a */ /* 0x000fc60000000000 */
[----:B------:R-:W-:-:S04]  /*00e0*/  IMAD R8, R11, -0x27c, R4 ;  /* 0xfffffd840b087824 */ /* 0x000fc800078e0204 */
[----:B------:R-:W-:Y:S01]  /*00f0*/  IMAD R8, R5, 0x27c, R8 ;  /* 0x0000027c05087824 */ /* 0x000fe200078e0208 */
[----:B------:R-:W-:-:S03]  /*0100*/  CS2R R4, SRZ ;  /* 0x0000000000047805 */ /* 0x000fc6000001ff00 */
[----:B------:R-:W-:-:S04]  /*0110*/  IMAD R11, R11, 0x27c0, R8 ;  /* 0x000027c00b0b7824 */ /* 0x000fc800078e0208 */
[----:B--2---:R-:W-:Y:S01]  /*0120*/  IMAD.WIDE R10, R11, 0x4, R6 ;  /* 0x000000040b0a7825 */ /* 0x004fe200078e0206 */
[----:B------:R-:W-:-:S06]  /*0130*/  CS2R R6, SRZ ;  /* 0x0000000000067805 */ /* 0x000fcc000001ff00 */
[----:B------:R-:W2:Y:S01]  /*0140*/  @!P0 LDG.E.128 R4, desc[UR6][R10.64] ;  /* 0x000000060a048981 */ /* 0x000ea2000c1e1d00 */
[----:B------:R-:W1:Y:S01]  /*0150*/  S2UR UR5, SR_CgaCtaId ;  /* 0x00000000000579c3 */ /* 0x000e620000008800 */
[----:B------:R-:W-:Y:S01]  /*0160*/  UMOV UR4, 0x400 ;  /* 0x0000040000047882 */ /* 0x000fe20000000000 */
[----:B------:R-:W-:Y:S01]  /*0170*/  ISETP.GE.AND P1, PT, R3, 0x80, PT ;  /* 0x000000800300780c */ /* 0x000fe20003f26270 */
[----:B-1----:R-:W-:Y:S01]  /*0180*/  UPRMT UR4, UR5, 0x654, UR4 ;  /* 0x0000065405047896 */ /* 0x002fe20008000004 */
[----:B--2---:R-:W-:Y:S02]  /*0190*/  SEL R4, R4, RZ, !P0 ;  /* 0x000000ff04047207 */ /* 0x004fe40004000000 */
[----:B------:R-:W-:Y:S02]  /*01a0*/  SEL R5, R5, RZ, !P0 ;  /* 0x000000ff05057207 */ /* 0x000fe40004000000 */
[----:B------:R-:W-:Y:S02]  /*01b0*/  SEL R6, R6, RZ, !P0 ;  /* 0x000000ff06067207 */ /* 0x000fe40004000000 */
[----:B------:R-:W-:-:S02]  /*01c0*/  SEL R7, R7, RZ, !P0 ;  /* 0x000000ff07077207 */ /* 0x000fc40004000000 */
[----:B------:R-:W-:Y:S02]  /*01d0*/  FSEL R4, R4, RZ, !P0 ;  /* 0x000000ff04047208 */ /* 0x000fe40004000000 */
[----:B------:R-:W-:Y:S02]  /*01e0*/  FSEL R5, R5, RZ, !P0 ;  /* 0x000000ff05057208 */ /* 0x000fe40004000000 */
[----:B------:R-:W-:Y:S01]  /*01f0*/  FSEL R6, R6, RZ, !P0 ;  /* 0x000000ff06067208 */ /* 0x000fe20004000000 */
[----:B------:R-:W1:Y:S01]  /*0200*/  SHFL.BFLY PT, R13, R4, 0x10, 0x1f ;  /* 0x0e001f00040d7f89 */ /* 0x000e6200000e0000 */
[----:B------:R-:W-:Y:S02]  /*0210*/  FSEL R7, R7, RZ, !P0 ;  /* 0x000000ff07077208 */ /* 0x000fe40004000000 */
[----:B------:R-:W-:Y:S01]  /*0220*/  LOP3.LUT P0, RZ, R3, 0x18, RZ, 0xc0, !PT ;  /* 0x0000001803ff7812 */ /* 0x000fe2000780c0ff */
[----:B------:R-:W2:Y:S04]  /*0230*/  SHFL.BFLY PT, R8, R5, 0x10, 0x1f ;  /* 0x0e001f0005087f89 */ /* 0x000ea800000e0000 */
[----:B------:R-:W3:Y:S04]  /*0240*/  SHFL.BFLY PT, R15, R6, 0x10, 0x1f ;  /* 0x0e001f00060f7f89 */ /* 0x000ee800000e0000 */
[----:B------:R-:W4:Y:S01]  /*0250*/  SHFL.BFLY PT, R10, R7, 0x10, 0x1f ;  /* 0x0e001f00070a7f89 */ /* 0x000f2200000e0000 */
[----:B-1----:R-:W-:Y:S01]  /*0260*/  FADD R13, R4, R13 ;  /* 0x0000000d040d7221 */ /* 0x002fe20000000000 */
[----:B--2---:R-:W-:-:S04]  /*0270*/  FADD R11, R5, R8 ;  /* 0x00000008050b7221 */ /* 0x004fc80000000000 */
[----:B------:R-:W1:Y:S01]  /*0280*/  SHFL.BFLY PT, R12, R13, 0x8, 0x1f ;  /* 0x0d001f000d0c7f89 */ /* 0x000e6200000e0000 */
[----:B------:R-:W-:Y:S01]  /*0290*/  SHF.R.U32.HI R8, RZ, 0x5, R3 ;  /* 0x00000005ff087819 */ /* 0x000fe20000011603 */
[----:B---3--:R-:W-:Y:S02]  /*02a0*/  FADD R15, R6, R15 ;  /* 0x0000000f060f7221 */ /* 0x008fe40000000000 */
[----:B------:R-:W2:Y:S01]  /*02b0*/  SHFL.BFLY PT, R14, R11, 0x8, 0x1f ;  /* 0x0d001f000b0e7f89 */ /* 0x000ea200000e0000 */
[----:B------:R-:W-:Y:S01]  /*02c0*/  SGXT.U32 R8, R8, 0x2 ;  /* 0x000000020808781a */ /* 0x000fe20000000000 */
[----:B----4-:R-:W-:Y:S02]  /*02d0*/  FADD R16, R7, R10 ;  /* 0x0000000a07107221 */ /* 0x010fe40000000000 */
[----:B------:R-:W3:Y:S01]  /*02e0*/  SHFL.BFLY PT, R4, R15, 0x8, 0x1f ;  /* 0x0d001f000f047f89 */ /* 0x000ee200000e0000 */
[----:B------:R-:W-:Y:S01]  /*02f0*/  LOP3.LUT R10, R9, 0x1c, RZ, 0xc0, !PT ;  /* 0x0000001c090a7812 */ /* 0x000fe200078ec0ff */
[----:B------:R-:W-:-:S02]  /*0300*/  IMAD.SHL.U32 R6, R8, 0x4, RZ ;  /* 0x0000000408067824 */ /* 0x000fc400078e00ff */
[----:B------:R-:W4:Y:S02]  /*0310*/  SHFL.BFLY PT, R5, R16, 0x8, 0x1f ;  /* 0x0d001f0010057f89 */ /* 0x000f2400000e0000 */
[----:B------:R-:W-:-:S05]  /*0320*/  IMAD.SHL.U32 R17, R10, 0x10, RZ ;  /* 0x000000100a117824 */ /* 0x000fca00078e00ff */
[----:B------:R-:W-:Y:S01]  /*0330*/  LOP3.LUT R6, R17, R6, RZ, 0xfc, !PT ;  /* 0x0000000611067212 */ /* 0x000fe200078efcff */
[----:B-1----:R-:W-:Y:S01]  /*0340*/  FADD R13, R13, R12 ;  /* 0x0000000c0d0d7221 */ /* 0x002fe20000000000 */
[----:B--2---:R-:W-:-:S04]  /*0350*/  FADD R7, R11, R14 ;  /* 0x0000000e0b077221 */ /* 0x004fc80000000000 */
[----:B------:R1:W-:Y:S01]  /*0360*/  @!P0 STS [R6+UR4], R13 ;  /* 0x0000000d06008988 */ /* 0x0003e20008000804 */
[----:B---3--:R-:W-:-:S03]  /*0370*/  FADD R15, R15, R4 ;  /* 0x000000040f0f7221 */ /* 0x008fc60000000000 */
[----:B------:R-:W-:Y:S01]  /*0380*/  @!P0 STS [R6+UR4+0x10], R7 ;  /* 0x0000100706008988 */ /* 0x000fe20008000804 */
[----:B----4-:R-:W-:-:S03]  /*0390*/  FADD R19, R16, R5 ;  /* 0x0000000510137221 */ /* 0x010fc60000000000 */
[----:B------:R-:W-:Y:S01]  /*03a0*/  @!P0 STS [R6+UR4+0x20], R15 ;  /* 0x0000200f06008988 */ /* 0x000fe20008000804 */
[----:B-1----:R-:W-:-:S03]  /*03b0*/  VIADD R13, R17, UR4 ;  /* 0x00000004110d7c36 */ /* 0x002fc60008000000 */
[----:B------:R-:W-:Y:S01]  /*03c0*/  @!P0 STS [R6+UR4+0x30], R19 ;  /* 0x0000301306008988 */ /* 0x000fe20008000804 */
[----:B------:R-:W-:Y:S01]  /*03d0*/  BAR.SYNC.DEFER_BLOCKING 0x0 ;  /* 0x0000000000007b1d */ /* 0x000fe20000010000 */
[----:B------:R-:W-:Y:S01]  /*03e0*/  LOP3.LUT P0, RZ, R3, 0x3, RZ, 0xc0, !PT ;  /* 0x0000000303ff7812 */ /* 0x000fe2000780c0ff */
[----:B------:R-:W-:-:S03]  /*03f0*/  IMAD R13, R10, -0xc, R13 ;  /* 0xfffffff40a0d7824 */ /* 0x000fc600078e020d */
[C---:B------:R-:W-:Y:S01]  /*0400*/  ISETP.LT.AND P0, PT, R3.reuse, 0x80, !P0 ;  /* 0x000000800300780c */ /* 0x040fe20004701270 */
[----:B------:R-:W1:Y:S04]  /*0410*/  @!P1 LDS R2, [R9+UR4] ;  /* 0x0000000409029984 */ /* 0x000e680008000800 */
[----:B-1----:R-:W1:Y:S02]  /*0420*/  SHFL.BFLY PT, R5, R2, 0x2, 0x1f ;  /* 0x0c401f0002057f89 */ /* 0x002e6400000e0000 */
[----:B-1----:R-:W-:Y:S01]  /*0430*/  FADD R11, R2, R5 ;  /* 0x00000005020b7221 */ /* 0x002fe20000000000 */
[----:B------:R-:W-:Y:S02]  /*0440*/  LOP3.LUT R2, R3, 0x1f, RZ, 0xc0, !PT ;  /* 0x0000001f03027812 */ /* 0x000fe400078ec0ff */
[----:B------:R-:W-:-:S02]  /*0450*/  LOP3.LUT R3, R0, 0x1f, R3, 0xf8, !PT ;  /* 0x0000001f00037812 */ /* 0x000fc400078ef803 */
[----:B------:R-:W1:Y:S01]  /*0460*/  SHFL.BFLY PT, R4, R11, 0x1, 0x1f ;  /* 0x0c201f000b047f89 */ /* 0x000e6200000e0000 */
[----:B------:R-:W-:Y:S01]  /*0470*/  LEA R14, R2, UR4, 0x2 ;  /* 0x00000004020e7c11 */ /* 0x000fe2000f8e10ff */
[----:B-1----:R-:W-:Y:S02]  /*0480*/  FADD R12, R11, R4 ;  /* 0x000000040b0c7221 */ /* 0x002fe40000000000 */
[----:B------:R-:W1:Y:S03]  /*0490*/  LDC.64 R10, c[0x0][0x210] ;  /* 0x00008400ff0a7b82 */ /* 0x000e660000000a00 */
[----:B------:R-:W-:Y:S05]  /*04a0*/  @P0 STS [R9+UR4], R12 ;  /* 0x0000000c09000988 */ /* 0x000fea0008000804 */
[----:B------:R-:W-:Y:S01]  /*04b0*/  BAR.SYNC.DEFER_BLOCKING 0x0 ;  /* 0x0000000000007b1d */ /* 0x000fe20000010000 */
[----:B------:R-:W-:-:S04]  /*04c0*/  ISETP.GE.AND P0, PT, R3, 0x9f0, PT ;  /* 0x000009f00300780c */ /* 0x000fc80003f06270 */
[----:B------:R-:W-:Y:S01]  /*04d0*/  ISETP.EQ.AND P0, PT, R8, RZ, !P0 ;  /* 0x000000ff0800720c */ /* 0x000fe20004702270 */
[----:B-1----:R-:W-:Y:S01]  /*04e0*/  IMAD.WIDE R2, R3, 0x4, R10 ;  /* 0x0000000403027825 */ /* 0x002fe200078e020a */
[----:B------:R-:W-:Y:S04]  /*04f0*/  LDS R4, [R17+UR4] ;  /* 0x0000000411047984 */ /* 0x000fe80008000800 */
[----:B------:R-:W-:Y:S04]  /*0500*/  LDS R5, [R17+UR4+0x10] ;  /* 0x0000100411057984 */ /* 0x000fe80008000800 */
[----:B------:R-:W-:Y:S04]  /*0510*/  LDS R6, [R17+UR4+0x20] ;  /* 0x0000200411067984 */ /* 0x000fe80008000800 */
[----:B------:R-:W1:Y:S01]  /*0520*/  LDS R7, [R17+UR4+0x30] ;  /* 0x0000300411077984 */ /* 0x000e620008000800 */
[----:B------:R-:W-:Y:S06]  /*0530*/  BAR.SYNC.DEFER_BLOCKING 0x0 ;  /* 0x0000000000007b1d */ /* 0x000fec0000010000 */
[----:B-1----:R1:W-:Y:S02]  /*0540*/  STS.128 [R13], R4 ;  /* 0x000000040d007388 */ /* 0x0023e40000000c00 */
[----:B------:R-:W-:Y:S06]  /*0550*/  BAR.SYNC.DEFER_BLOCKING 0x0 ;  /* 0x0000000000007b1d */ /* 0x000fec0000010000 */
[----:B------:R-:W2:Y:S02]  /*0560*/  LDS R14, [R14] ;  /* 0x000000000e0e7984 */ /* 0x000ea40000000800 */
[----:B------:R-:W-:Y:S06]  /*0570*/  BAR.SYNC.DEFER_BLOCKING 0x0 ;  /* 0x0000000000007b1d */ /* 0x000fec0000010000 */
[----:B-1----:R-:W-:Y:S05]  /*0580*/  @!P0 EXIT ;  /* 0x000000000000894d */ /* 0x002fea0003800000 */
[----:B--2---:R-:W-:-:S05]  /*0590*/  FMUL R5, R14, 0.0625 ;  /* 0x3d8000000e057820 */ /* 0x004fca0000400000 */
[----:B------:R-:W-:Y:S01]  /*05a0*/  STG.E desc[UR6][R2.64], R5 ;  /* 0x0000000502007986 */ /* 0x000fe2000c101906 */
[----:B------:R-:W-:Y:S05]  /*05b0*/  EXIT ;  /* 0x000000000000794d */ /* 0x000fea0003800000 */
.L_x_0:
[----:B------:R-:W-:-:S00]  /*05c0*/  BRA `(.L_x_0) ;  /* 0xfffffffc00fc7947 */ /* 0x000fc0000383ffff */
[----:B------:R-:W-:-:S00]  /*05d0*/  NOP ;  /* 0x0000000000007918 */ /* 0x000fc00000000000 */
        /* <DEDUP_REMOVED lines=10> */
.L_x_1:


//--------------------- .nv.shared.triton_per_fused_mean_61 --------------------------
	.section	.nv.shared.triton_per_fused_mean_61,"aw",@nobits
	.sectionflags	@""
	.align	16
	.zero		1024


//--------------------- .nv.constant0.triton_per_fused_mean_61 --------------------------
	.section	.nv.constant0.triton_per_fused_mean_61,"a",@progbits
	.sectionflags	@""
	.align	4
.nv.constant0.triton_per_fused_mean_61:
	.zero		552
